	.headerflags	@"EF_CUDA_TEXMODE_UNIFIED EF_CUDA_64BIT_ADDRESS EF_CUDA_ACCELERATORS EF_CUDA_SM90 EF_CUDA_VIRTUAL_SM(EF_CUDA_SM90)"
	.elftype	@"ET_EXEC"


//--------------------- .nv.info                  --------------------------
	.section	.nv.info,"",@"SHT_CUDA_INFO"
	.align	4


	//----- nvinfo : EIATTR_REGCOUNT
	.align		4
        /*0000*/ 	.byte	0x04, 0x2f
        /*0002*/ 	.short	(.L_1 - .L_0)
	.align		4
.L_0:
        /*0004*/ 	.word	index@(triton_poi_fused_mean_mse_loss_0)
        /*0008*/ 	.word	0x00000040


	//----- nvinfo : EIATTR_MIN_STACK_SIZE
	.align		4
.L_1:
        /*000c*/ 	.byte	0x04, 0x12
        /*000e*/ 	.short	(.L_3 - .L_2)
	.align		4
.L_2:
        /*0010*/ 	.word	index@(triton_poi_fused_mean_mse_loss_0)
        /*0014*/ 	.word	0x00000000


	//----- nvinfo : EIATTR_FRAME_SIZE
	.align		4
.L_3:
        /*0018*/ 	.byte	0x04, 0x11
        /*001a*/ 	.short	(.L_5 - .L_4)
	.align		4
.L_4:
        /*001c*/ 	.word	index@(triton_poi_fused_mean_mse_loss_0)
        /*0020*/ 	.word	0x00000000


	//----- nvinfo : EIATTR_MIN_STACK_SIZE
	.align		4
.L_5:
        /*0024*/ 	.byte	0x04, 0x12
        /*0026*/ 	.short	(.L_7 - .L_6)
	.align		4
.L_6:
        /*0028*/ 	.word	index@(triton_poi_fused_mean_mse_loss_0)
        /*002c*/ 	.word	0x00000000
.L_7:


//--------------------- .nv.info.triton_poi_fused_mean_mse_loss_0 --------------------------
	.section	.nv.info.triton_poi_fused_mean_mse_loss_0,"",@"SHT_CUDA_INFO"
	.sectionflags	@""
	.align	4


	//----- nvinfo : EIATTR_CUDA_API_VERSION
	.align		4
        /*0000*/ 	.byte	0x04, 0x37
        /*0002*/ 	.short	(.L_9 - .L_8)
.L_8:
        /*0004*/ 	.word	0x0000007c


	//----- nvinfo : EIATTR_KPARAM_INFO
	.align		4
.L_9:
        /*0008*/ 	.byte	0x04, 0x17
        /*000a*/ 	.short	(.L_11 - .L_10)
.L_10:
        /*000c*/ 	.word	0x00000000
        /*0010*/ 	.short	0x0003
        /*0012*/ 	.short	0x0018
        /*0014*/ 	.byte	0x00, 0xf0, 0x11, 0x00


	//----- nvinfo : EIATTR_KPARAM_INFO
	.align		4
.L_11:
        /*0018*/ 	.byte	0x04, 0x17
        /*001a*/ 	.short	(.L_13 - .L_12)
.L_12:
        /*001c*/ 	.word	0x00000000
        /*0020*/ 	.short	0x0002
        /*0022*/ 	.short	0x0010
        /*0024*/ 	.byte	0x00, 0xf4, 0x21, 0x00


	//----- nvinfo : EIATTR_KPARAM_INFO
	.align		4
.L_13:
        /*0028*/ 	.byte	0x04, 0x17
        /*002a*/ 	.short	(.L_15 - .L_14)
.L_14:
        /*002c*/ 	.word	0x00000000
        /*0030*/ 	.short	0x0001
        /*0032*/ 	.short	0x0008
        /*0034*/ 	.byte	0x00, 0xf4, 0x21, 0x00


	//----- nvinfo : EIATTR_KPARAM_INFO
	.align		4
.L_15:
        /*0038*/ 	.byte	0x04, 0x17
        /*003a*/ 	.short	(.L_17 - .L_16)
.L_16:
        /*003c*/ 	.word	0x00000000
        /*0040*/ 	.short	0x0000
        /*0042*/ 	.short	0x0000
        /*0044*/ 	.byte	0x00, 0xf4, 0x21, 0x00


	//----- nvinfo : EIATTR_SPARSE_MMA_MASK
	.align		4
.L_17:
        /*0048*/ 	.byte	0x03, 0x50
        /*004a*/ 	.short	0x0000


	//----- nvinfo : EIATTR_MAXREG_COUNT
	.align		4
        /*004c*/ 	.byte	0x03, 0x1b
        /*004e*/ 	.short	0x00ff


	//----- nvinfo : EIATTR_EXIT_INSTR_OFFSETS
	.align		4
        /*0050*/ 	.byte	0x04, 0x1c
        /*0052*/ 	.short	(.L_19 - .L_18)


	//   ....[0]....
.L_18:
        /*0054*/ 	.word	0x000009d0


	//   ....[1]....
        /*0058*/ 	.word	0x00000a00


	//----- nvinfo : EIATTR_REQNTID
	.align		4
.L_19:
        /*005c*/ 	.byte	0x04, 0x10
        /*005e*/ 	.short	(.L_21 - .L_20)
.L_20:
        /*0060*/ 	.word	0x00000020
        /*0064*/ 	.word	0x00000001
        /*0068*/ 	.word	0x00000001


	//----- nvinfo : EIATTR_CBANK_PARAM_SIZE
	.align		4
.L_21:
        /*006c*/ 	.byte	0x03, 0x19
        /*006e*/ 	.short	0x001c


	//----- nvinfo : EIATTR_PARAM_CBANK
	.align		4
        /*0070*/ 	.byte	0x04, 0x0a
        /*0072*/ 	.short	(.L_23 - .L_22)
	.align		4
.L_22:
        /*0074*/ 	.word	index@(.nv.constant0.triton_poi_fused_mean_mse_loss_0)
        /*0078*/ 	.short	0x0210
        /*007a*/ 	.short	0x001c


	//----- nvinfo : EIATTR_SW_WAR
	.align		4
.L_23:
        /*007c*/ 	.byte	0x04, 0x36
        /*007e*/ 	.short	(.L_25 - .L_24)
.L_24:
        /*0080*/ 	.word	0x00000008
.L_25:


//--------------------- .nv.callgraph             --------------------------
	.section	.nv.callgraph,"",@"SHT_CUDA_CALLGRAPH"
	.align	4
	.sectionentsize	8
	.align		4
        /*0000*/ 	.word	0x00000000
	.align		4
        /*0004*/ 	.word	0xffffffff
	.align		4
        /*0008*/ 	.word	0x00000000
	.align		4
        /*000c*/ 	.word	0xfffffffe
	.align		4
        /*0010*/ 	.word	0x00000000
	.align		4
        /*0014*/ 	.word	0xfffffffd
	.align		4
        /*0018*/ 	.word	0x00000000
	.align		4
        /*001c*/ 	.word	0xfffffffc


//--------------------- .text.triton_poi_fused_mean_mse_loss_0 --------------------------
	.section	.text.triton_poi_fused_mean_mse_loss_0,"ax",@progbits
	.align	128
        .global         triton_poi_fused_mean_mse_loss_0
        .type           triton_poi_fused_mean_mse_loss_0,@function
        .size           triton_poi_fused_mean_mse_loss_0,(.L_x_1 - triton_poi_fused_mean_mse_loss_0)
        .other          triton_poi_fused_mean_mse_loss_0,@"STO_CUDA_ENTRY STV_DEFAULT"
triton_poi_fused_mean_mse_loss_0:
.text.triton_poi_fused_mean_mse_loss_0:
[----:B------:R-:W0:Y:S01]  /*0000*/  LDC R1, c[0x0][0x28] ;  /* 0x00000a00ff017b82 */ /* 0x000e220000000800 */
[----:B------:R-:W1:Y:S07]  /*0010*/  S2R R6, SR_TID.X ;  /* 0x0000000000067919 */ /* 0x000e6e0000002100 */
[----:B------:R-:W2:Y:S01]  /*0020*/  LDC.64 R26, c[0x0][0x210] ;  /* 0x00008400ff1a7b82 */ /* 0x000ea20000000a00 */
[----:B------:R-:W-:Y:S01]  /*0030*/  HFMA2.MMA R22, -RZ, RZ, 0, 0 ;  /* 0x00000000ff167435 */ /* 0x000fe200000001ff */
[----:B------:R-:W-:Y:S01]  /*0040*/  CS2R R18, SRZ ;  /* 0x0000000000127805 */ /* 0x000fe2000001ff00 */
[----:B------:R-:W3:Y:S01]  /*0050*/  S2R R0, SR_CTAID.X ;  /* 0x0000000000007919 */ /* 0x000ee20000002500 */
[----:B------:R-:W-:-:S04]  /*0060*/  ULDC.64 UR4, c[0x0][0x208] ;  /* 0x0000820000047ab9 */ /* 0x000fc80000000a00 */
[----:B------:R-:W4:Y:S01]  /*0070*/  LDC.64 R24, c[0x0][0x218] ;  /* 0x00008600ff187b82 */ /* 0x000f220000000a00 */
[----:B-1----:R-:W-:-:S04]  /*0080*/  LOP3.LUT R3, R6, 0xf, RZ, 0xc0, !PT ;  /* 0x0000000f06037812 */ /* 0x002fc800078ec0ff */
[----:B---3--:R-:W-:-:S04]  /*0090*/  LEA R3, R0, R3, 0x4 ;  /* 0x0000000300037211 */ /* 0x008fc800078e20ff */
[----:B------:R-:W-:Y:S02]  /*00a0*/  SHF.R.S32.HI R0, RZ, 0x1f, R3 ;  /* 0x0000001fff007819 */ /* 0x000fe40000011403 */
[----:B------:R-:W-:Y:S02]  /*00b0*/  ISETP.GE.AND P0, PT, R3, 0x10, PT ;  /* 0x000000100300780c */ /* 0x000fe40003f06270 */
[----:B------:R-:W-:-:S04]  /*00c0*/  LEA.HI R0, R0, R3, RZ, 0x2 ;  /* 0x0000000300007211 */ /* 0x000fc800078f10ff */
[C---:B------:R-:W-:Y:S02]  /*00d0*/  SHF.L.U32 R2, R0.reuse, 0x4, RZ ;  /* 0x0000000400027819 */ /* 0x040fe400000006ff */
[----:B------:R-:W-:Y:S02]  /*00e0*/  LOP3.LUT R0, R0, 0xfffffffc, RZ, 0xc0, !PT ;  /* 0xfffffffc00007812 */ /* 0x000fe400078ec0ff */
[----:B------:R-:W-:-:S04]  /*00f0*/  LOP3.LUT R2, R2, 0xffffffc0, RZ, 0xc0, !PT ;  /* 0xffffffc002027812 */ /* 0x000fc800078ec0ff */
[----:B------:R-:W-:-:S04]  /*0100*/  IADD3 R23, R2, R3, -R0 ;  /* 0x0000000302177210 */ /* 0x000fc80007ffe800 */
[----:B------:R-:W-:Y:S02]  /*0110*/  IADD3 R59, R23, 0x14, RZ ;  /* 0x00000014173b7810 */ /* 0x000fe40007ffe0ff */
[----:B------:R-:W-:Y:S02]  /*0120*/  CS2R R16, SRZ ;  /* 0x0000000000107805 */ /* 0x000fe4000001ff00 */
[----:B------:R-:W-:Y:S01]  /*0130*/  IADD3 R61, R23, 0x10, RZ ;  /* 0x00000010173d7810 */ /* 0x000fe20007ffe0ff */
[--C-:B--2---:R-:W-:Y:S01]  /*0140*/  IMAD.WIDE R4, R23, 0x4, R26.reuse ;  /* 0x0000000417047825 */ /* 0x104fe200078e021a */
[----:B------:R-:W-:Y:S02]  /*0150*/  IADD3 R49, R23, 0x4, RZ ;  /* 0x0000000417317810 */ /* 0x000fe40007ffe0ff */
[----:B------:R-:W-:Y:S01]  /*0160*/  IADD3 R57, R23, 0x18, RZ ;  /* 0x0000001817397810 */ /* 0x000fe20007ffe0ff */
[----:B------:R-:W-:Y:S01]  /*0170*/  IMAD.WIDE R32, R59, 0x4, R26 ;  /* 0x000000043b207825 */ /* 0x000fe200078e021a */
[----:B------:R-:W-:-:S02]  /*0180*/  IADD3 R43, R23, 0x28, RZ ;  /* 0x00000028172b7810 */ /* 0x000fc40007ffe0ff */
[----:B------:R-:W-:Y:S02]  /*0190*/  CS2R R14, SRZ ;  /* 0x00000000000e7805 */ /* 0x000fe4000001ff00 */
[----:B------:R-:W-:Y:S02]  /*01a0*/  IADD3 R39, R23, 0x8, RZ ;  /* 0x0000000817277810 */ /* 0x000fe40007ffe0ff */
[----:B------:R-:W-:Y:S01]  /*01b0*/  IADD3 R44, R23, 0xc, RZ ;  /* 0x0000000c172c7810 */ /* 0x000fe20007ffe0ff */
[--C-:B------:R-:W-:Y:S01]  /*01c0*/  IMAD.WIDE R30, R61, 0x4, R26.reuse ;  /* 0x000000043d1e7825 */ /* 0x100fe200078e021a */
[----:B------:R-:W-:Y:S01]  /*01d0*/  IADD3 R47, R23, 0x1c, RZ ;  /* 0x0000001c172f7810 */ /* 0x000fe20007ffe0ff */
[----:B------:R1:W2:Y:S01]  /*01e0*/  @!P0 LDG.E R17, desc[UR4][R32.64] ;  /* 0x0000000420118981 */ /* 0x0002a2000c1e1900 */
[----:B------:R-:W-:Y:S01]  /*01f0*/  HFMA2.MMA R2, -RZ, RZ, 0, 0 ;  /* 0x00000000ff027435 */ /* 0x000fe200000001ff */
[----:B------:R-:W-:Y:S01]  /*0200*/  MOV R11, RZ ;  /* 0x000000ff000b7202 */ /* 0x000fe20000000f00 */
[--C-:B------:R-:W-:Y:S01]  /*0210*/  IMAD.WIDE R8, R49, 0x4, R26.reuse ;  /* 0x0000000431087825 */ /* 0x100fe200078e021a */
[----:B------:R-:W-:Y:S01]  /*0220*/  IADD3 R55, R23, 0x24, RZ ;  /* 0x0000002417377810 */ /* 0x000fe20007ffe0ff */
[----:B------:R-:W3:Y:S01]  /*0230*/  @!P0 LDG.E R18, desc[UR4][R30.64] ;  /* 0x000000041e128981 */ /* 0x000ee2000c1e1900 */
[----:B------:R-:W-:Y:S01]  /*0240*/  MOV R12, RZ ;  /* 0x000000ff000c7202 */ /* 0x000fe20000000f00 */
[--C-:B------:R-:W-:Y:S01]  /*0250*/  IMAD.WIDE R34, R57, 0x4, R26.reuse ;  /* 0x0000000439227825 */ /* 0x100fe200078e021a */
[----:B------:R-:W-:Y:S01]  /*0260*/  IADD3 R10, R23, 0x2c, RZ ;  /* 0x0000002c170a7810 */ /* 0x000fe20007ffe0ff */
[----:B------:R5:W2:Y:S01]  /*0270*/  @!P0 LDG.E R19, desc[UR4][R4.64] ;  /* 0x0000000404138981 */ /* 0x000aa2000c1e1900 */
[----:B------:R-:W-:Y:S01]  /*0280*/  IADD3 R0, R23, 0x38, RZ ;  /* 0x0000003817007810 */ /* 0x000fe20007ffe0ff */
[--C-:B-1----:R-:W-:Y:S01]  /*0290*/  IMAD.WIDE R32, R43, 0x4, R26.reuse ;  /* 0x000000042b207825 */ /* 0x102fe200078e021a */
[----:B------:R-:W-:Y:S01]  /*02a0*/  IADD3 R45, R23, 0x20, RZ ;  /* 0x00000020172d7810 */ /* 0x000fe20007ffe0ff */
[----:B------:R1:W2:Y:S02]  /*02b0*/  @!P0 LDG.E R22, desc[UR4][R8.64] ;  /* 0x0000000408168981 */ /* 0x0002a4000c1e1900 */
[--C-:B------:R-:W-:Y:S01]  /*02c0*/  IMAD.WIDE R20, R39, 0x4, R26.reuse ;  /* 0x0000000427147825 */ /* 0x100fe200078e021a */
[----:B------:R-:W-:Y:S01]  /*02d0*/  IADD3 R41, R23, 0x34, RZ ;  /* 0x0000003417297810 */ /* 0x000fe20007ffe0ff */
[----:B------:R4:W2:Y:S02]  /*02e0*/  @!P0 LDG.E R14, desc[UR4][R34.64] ;  /* 0x00000004220e8981 */ /* 0x0008a4000c1e1900 */
[--C-:B------:R-:W-:Y:S01]  /*02f0*/  IMAD.WIDE R28, R44, 0x4, R26.reuse ;  /* 0x000000042c1c7825 */ /* 0x100fe200078e021a */
[----:B0----5:R-:W-:Y:S01]  /*0300*/  CS2R R4, SRZ ;  /* 0x0000000000047805 */ /* 0x021fe2000001ff00 */
[----:B------:R0:W5:Y:S02]  /*0310*/  @!P0 LDG.E R11, desc[UR4][R32.64] ;  /* 0x00000004200b8981 */ /* 0x000164000c1e1900 */
[--C-:B------:R-:W-:Y:S01]  /*0320*/  IMAD.WIDE R36, R47, 0x4, R26.reuse ;  /* 0x000000042f247825 */ /* 0x100fe200078e021a */
[----:B-1----:R-:W-:Y:S01]  /*0330*/  CS2R R8, SRZ ;  /* 0x0000000000087805 */ /* 0x002fe2000001ff00 */
[----:B------:R1:W2:Y:S02]  /*0340*/  @!P0 LDG.E R16, desc[UR4][R20.64] ;  /* 0x0000000414108981 */ /* 0x0002a4000c1e1900 */
[--C-:B------:R-:W-:Y:S01]  /*0350*/  IMAD.WIDE R30, R55, 0x4, R26.reuse ;  /* 0x00000004371e7825 */ /* 0x100fe200078e021a */
[----:B------:R-:W-:Y:S01]  /*0360*/  HFMA2.MMA R42, -RZ, RZ, 0, 0 ;  /* 0x00000000ff2a7435 */ /* 0x000fe200000001ff */
[----:B------:R1:W2:Y:S02]  /*0370*/  @!P0 LDG.E R15, desc[UR4][R28.64] ;  /* 0x000000041c0f8981 */ /* 0x0002a4000c1e1900 */
[--C-:B----4-:R-:W-:Y:S01]  /*0380*/  IMAD.WIDE R34, R10, 0x4, R26.reuse ;  /* 0x000000040a227825 */ /* 0x110fe200078e021a */
[----:B------:R-:W-:Y:S01]  /*0390*/  HFMA2.MMA R7, -RZ, RZ, 0, 0 ;  /* 0x00000000ff077435 */ /* 0x000fe200000001ff */
[----:B------:R4:W2:Y:S02]  /*03a0*/  @!P0 LDG.E R12, desc[UR4][R36.64] ;  /* 0x00000004240c8981 */ /* 0x0008a4000c1e1900 */
[----:B0-----:R-:W-:Y:S01]  /*03b0*/  IMAD.WIDE R32, R0, 0x4, R26 ;  /* 0x0000000400207825 */ /* 0x001fe200078e021a */
[----:B-1----:R-:W-:-:S02]  /*03c0*/  CS2R R20, SRZ ;  /* 0x0000000000147805 */ /* 0x002fc4000001ff00 */
[----:B------:R-:W-:Y:S01]  /*03d0*/  IADD3 R13, R23, 0x30, RZ ;  /* 0x00000030170d7810 */ /* 0x000fe20007ffe0ff */
[----:B------:R0:W2:Y:S01]  /*03e0*/  @!P0 LDG.E R2, desc[UR4][R30.64] ;  /* 0x000000041e028981 */ /* 0x0000a2000c1e1900 */
[----:B------:R-:W-:-:S03]  /*03f0*/  IMAD.WIDE R28, R45, 0x4, R26 ;  /* 0x000000042d1c7825 */ /* 0x000fc600078e021a */
[----:B------:R1:W2:Y:S01]  /*0400*/  @!P0 LDG.E R4, desc[UR4][R34.64] ;  /* 0x0000000422048981 */ /* 0x0002a2000c1e1900 */
[----:B----4-:R-:W-:-:S03]  /*0410*/  IMAD.WIDE R36, R49, 0x4, R24 ;  /* 0x0000000431247825 */ /* 0x010fc600078e0218 */
[----:B------:R4:W2:Y:S01]  /*0420*/  @!P0 LDG.E R5, desc[UR4][R32.64] ;  /* 0x0000000420058981 */ /* 0x0008a2000c1e1900 */
[----:B0-----:R-:W-:-:S03]  /*0430*/  IMAD.WIDE R30, R41, 0x4, R26 ;  /* 0x00000004291e7825 */ /* 0x001fc600078e021a */
[----:B------:R0:W2:Y:S01]  /*0440*/  @!P0 LDG.E R8, desc[UR4][R28.64] ;  /* 0x000000041c088981 */ /* 0x0000a2000c1e1900 */
[----:B-1----:R-:W-:-:S03]  /*0450*/  IMAD.WIDE R34, R23, 0x4, R24 ;  /* 0x0000000417227825 */ /* 0x002fc600078e0218 */
[----:B------:R-:W2:Y:S01]  /*0460*/  @!P0 LDG.E R21, desc[UR4][R36.64] ;  /* 0x0000000424158981 */ /* 0x000ea2000c1e1900 */
[----:B----4-:R-:W-:Y:S01]  /*0470*/  IMAD.WIDE R32, R59, 0x4, R24 ;  /* 0x000000043b207825 */ /* 0x010fe200078e0218 */
[----:B------:R-:W-:Y:S02]  /*0480*/  CS2R R52, SRZ ;  /* 0x0000000000347805 */ /* 0x000fe4000001ff00 */
[----:B------:R1:W4:Y:S01]  /*0490*/  @!P0 LDG.E R9, desc[UR4][R30.64] ;  /* 0x000000041e098981 */ /* 0x000322000c1e1900 */
[----:B0-----:R-:W-:Y:S01]  /*04a0*/  IMAD.WIDE R28, R13, 0x4, R26 ;  /* 0x000000040d1c7825 */ /* 0x001fe200078e021a */
[----:B------:R-:W-:Y:S02]  /*04b0*/  CS2R R50, SRZ ;  /* 0x0000000000327805 */ /* 0x000fe4000001ff00 */
[----:B------:R0:W3:Y:S01]  /*04c0*/  @!P0 LDG.E R20, desc[UR4][R34.64] ;  /* 0x0000000422148981 */ /* 0x0000e2000c1e1900 */
[----:B------:R-:W-:Y:S01]  /*04d0*/  IMAD.WIDE R38, R39, 0x4, R24 ;  /* 0x0000000427267825 */ /* 0x000fe200078e0218 */
[----:B------:R-:W-:-:S02]  /*04e0*/  MOV R40, RZ ;  /* 0x000000ff00287202 */ /* 0x000fc40000000f00 */
[----:B------:R-:W4:Y:S01]  /*04f0*/  @!P0 LDG.E R42, desc[UR4][R32.64] ;  /* 0x00000004202a8981 */ /* 0x000f22000c1e1900 */
[--C-:B-1----:R-:W-:Y:S01]  /*0500*/  IMAD.WIDE R30, R61, 0x4, R24.reuse ;  /* 0x000000043d1e7825 */ /* 0x102fe200078e0218 */
[----:B------:R-:W-:Y:S02]  /*0510*/  CS2R R48, SRZ ;  /* 0x0000000000307805 */ /* 0x000fe4000001ff00 */
[----:B------:R1:W5:Y:S01]  /*0520*/  @!P0 LDG.E R7, desc[UR4][R28.64] ;  /* 0x000000041c078981 */ /* 0x000362000c1e1900 */
[----:B0-----:R-:W-:-:S03]  /*0530*/  IMAD.WIDE R34, R57, 0x4, R24 ;  /* 0x0000000439227825 */ /* 0x001fc600078e0218 */
[----:B------:R0:W5:Y:S01]  /*0540*/  @!P0 LDG.E R53, desc[UR4][R38.64] ;  /* 0x0000000426358981 */ /* 0x000162000c1e1900 */
[----:B------:R-:W-:-:S03]  /*0550*/  HFMA2.MMA R59, -RZ, RZ, 0, 0 ;  /* 0x00000000ff3b7435 */ /* 0x000fc600000001ff */
[----:B------:R-:W5:Y:S01]  /*0560*/  @!P0 LDG.E R51, desc[UR4][R30.64] ;  /* 0x000000041e338981 */ /* 0x000f62000c1e1900 */
[--C-:B-1----:R-:W-:Y:S01]  /*0570*/  IMAD.WIDE R28, R44, 0x4, R24.reuse ;  /* 0x000000042c1c7825 */ /* 0x102fe200078e0218 */
[----:B------:R-:W-:Y:S02]  /*0580*/  MOV R61, RZ ;  /* 0x000000ff003d7202 */ /* 0x000fe40000000f00 */
[----:B------:R-:W5:Y:S01]  /*0590*/  @!P0 LDG.E R49, desc[UR4][R34.64] ;  /* 0x0000000422318981 */ /* 0x000f62000c1e1900 */
[----:B------:R-:W-:-:S03]  /*05a0*/  IMAD.WIDE R36, R55, 0x4, R24 ;  /* 0x0000000437247825 */ /* 0x000fc600078e0218 */
[----:B------:R1:W5:Y:S01]  /*05b0*/  @!P0 LDG.E R40, desc[UR4][R28.64] ;  /* 0x000000041c288981 */ /* 0x000362000c1e1900 */
[----:B------:R-:W-:Y:S01]  /*05c0*/  MOV R57, RZ ;  /* 0x000000ff00397202 */ /* 0x000fe20000000f00 */
[----:B------:R-:W-:Y:S01]  /*05d0*/  HFMA2.MMA R44, -RZ, RZ, 0, 0 ;  /* 0x00000000ff2c7435 */ /* 0x000fe200000001ff */
[--C-:B0-----:R-:W-:Y:S01]  /*05e0*/  IMAD.WIDE R38, R47, 0x4, R24.reuse ;  /* 0x000000042f267825 */ /* 0x101fe200078e0218 */
[----:B------:R0:W5:Y:S03]  /*05f0*/  @!P0 LDG.E R61, desc[UR4][R36.64] ;  /* 0x00000004243d8981 */ /* 0x000166000c1e1900 */
[--C-:B------:R-:W-:Y:S01]  /*0600*/  IMAD.WIDE R32, R41, 0x4, R24.reuse ;  /* 0x0000000429207825 */ /* 0x100fe200078e0218 */
[----:B------:R-:W5:Y:S03]  /*0610*/  @!P0 LDG.E R57, desc[UR4][R38.64] ;  /* 0x0000000426398981 */ /* 0x000f66000c1e1900 */
[--C-:B-1----:R-:W-:Y:S01]  /*0620*/  IMAD.WIDE R28, R45, 0x4, R24.reuse ;  /* 0x000000042d1c7825 */ /* 0x102fe200078e0218 */
[----:B------:R-:W5:Y:S03]  /*0630*/  @!P0 LDG.E R48, desc[UR4][R32.64] ;  /* 0x0000000420308981 */ /* 0x000f66000c1e1900 */
[--C-:B------:R-:W-:Y:S01]  /*0640*/  IMAD.WIDE R30, R43, 0x4, R24.reuse ;  /* 0x000000042b1e7825 */ /* 0x100fe200078e0218 */
[----:B------:R-:W5:Y:S03]  /*0650*/  @!P0 LDG.E R59, desc[UR4][R28.64] ;  /* 0x000000041c3b8981 */ /* 0x000f66000c1e1900 */
[--C-:B------:R-:W-:Y:S01]  /*0660*/  IMAD.WIDE R34, R13, 0x4, R24.reuse ;  /* 0x000000040d227825 */ /* 0x100fe200078e0218 */
[----:B------:R-:W-:Y:S01]  /*0670*/  MOV R41, RZ ;  /* 0x000000ff00297202 */ /* 0x000fe20000000f00 */
[----:B------:R-:W5:Y:S01]  /*0680*/  @!P0 LDG.E R44, desc[UR4][R30.64] ;  /* 0x000000041e2c8981 */ /* 0x000f62000c1e1900 */
[----:B------:R-:W-:Y:S01]  /*0690*/  IADD3 R23, R23, 0x3c, RZ ;  /* 0x0000003c17177810 */ /* 0x000fe20007ffe0ff */
[--C-:B0-----:R-:W-:Y:S01]  /*06a0*/  IMAD.WIDE R36, R0, 0x4, R24.reuse ;  /* 0x0000000400247825 */ /* 0x101fe200078e0218 */
[----:B------:R-:W-:Y:S01]  /*06b0*/  HFMA2.MMA R0, -RZ, RZ, 0, 0 ;  /* 0x00000000ff007435 */ /* 0x000fe200000001ff */
[----:B------:R-:W5:Y:S02]  /*06c0*/  @!P0 LDG.E R50, desc[UR4][R34.64] ;  /* 0x0000000422328981 */ /* 0x000f64000c1e1900 */
[----:B------:R-:W-:Y:S01]  /*06d0*/  IMAD.WIDE R46, R10, 0x4, R24 ;  /* 0x000000040a2e7825 */ /* 0x000fe200078e0218 */
[----:B------:R-:W-:Y:S01]  /*06e0*/  MOV R13, RZ ;  /* 0x000000ff000d7202 */ /* 0x000fe20000000f00 */
[----:B------:R-:W5:Y:S02]  /*06f0*/  @!P0 LDG.E R52, desc[UR4][R36.64] ;  /* 0x0000000424348981 */ /* 0x000f64000c1e1900 */
[----:B------:R-:W-:-:S02]  /*0700*/  IMAD.WIDE R26, R23, 0x4, R26 ;  /* 0x00000004171a7825 */ /* 0x000fc400078e021a */
[----:B------:R-:W5:Y:S02]  /*0710*/  @!P0 LDG.E R41, desc[UR4][R46.64] ;  /* 0x000000042e298981 */ /* 0x000f64000c1e1900 */
[----:B------:R-:W-:Y:S02]  /*0720*/  IMAD.WIDE R24, R23, 0x4, R24 ;  /* 0x0000000417187825 */ /* 0x000fe400078e0218 */
[----:B------:R-:W5:Y:S04]  /*0730*/  @!P0 LDG.E R0, desc[UR4][R26.64] ;  /* 0x000000041a008981 */ /* 0x000f68000c1e1900 */
[----:B------:R-:W5:Y:S01]  /*0740*/  @!P0 LDG.E R13, desc[UR4][R24.64] ;  /* 0x00000004180d8981 */ /* 0x000f62000c1e1900 */
[----:B------:R-:W-:-:S04]  /*0750*/  LOP3.LUT P0, RZ, R6, 0x10, RZ, 0xc0, !PT ;  /* 0x0000001006ff7812 */ /* 0x000fc8000780c0ff */
[----:B------:R-:W-:Y:S01]  /*0760*/  ISETP.LT.AND P0, PT, R3, 0x10, !P0 ;  /* 0x000000100300780c */ /* 0x000fe20004701270 */
[----:B--2---:R-:W-:-:S04]  /*0770*/  FADD R21, -R21, R22 ;  /* 0x0000001615157221 */ /* 0x004fc80000000100 */
[----:B------:R-:W-:Y:S01]  /*0780*/  FMUL R10, R21, R21 ;  /* 0x00000015150a7220 */ /* 0x000fe20000400000 */
[----:B---3--:R-:W-:Y:S01]  /*0790*/  FADD R19, -R20, R19 ;  /* 0x0000001314137221 */ /* 0x008fe20000000100 */
[----:B----4-:R-:W-:-:S03]  /*07a0*/  FADD R17, -R42, R17 ;  /* 0x000000112a117221 */ /* 0x010fc60000000100 */
[----:B------:R-:W-:Y:S01]  /*07b0*/  FFMA R10, R19, R19, R10 ;  /* 0x00000013130a7223 */ /* 0x000fe2000000000a */
[----:B------:R-:W-:Y:S01]  /*07c0*/  FMUL R17, R17, R17 ;  /* 0x0000001111117220 */ /* 0x000fe20000400000 */
[----:B-----5:R-:W-:Y:S01]  /*07d0*/  FADD R53, -R53, R16 ;  /* 0x0000001035357221 */ /* 0x020fe20000000100 */
[----:B------:R-:W-:-:S03]  /*07e0*/  FADD R18, -R51, R18 ;  /* 0x0000001233127221 */ /* 0x000fc60000000100 */
[----:B------:R-:W-:Y:S01]  /*07f0*/  FFMA R10, R53, R53, R10 ;  /* 0x00000035350a7223 */ /* 0x000fe2000000000a */
[----:B------:R-:W-:Y:S01]  /*0800*/  FADD R14, -R49, R14 ;  /* 0x0000000e310e7221 */ /* 0x000fe20000000100 */
[----:B------:R-:W-:Y:S01]  /*0810*/  FFMA R17, R18, R18, R17 ;  /* 0x0000001212117223 */ /* 0x000fe20000000011 */
[----:B------:R-:W-:-:S03]  /*0820*/  FADD R15, -R40, R15 ;  /* 0x0000000f280f7221 */ /* 0x000fc60000000100 */
[----:B------:R-:W-:Y:S01]  /*0830*/  FFMA R17, R14, R14, R17 ;  /* 0x0000000e0e117223 */ /* 0x000fe20000000011 */
[----:B------:R-:W-:Y:S01]  /*0840*/  FFMA R10, R15, R15, R10 ;  /* 0x0000000f0f0a7223 */ /* 0x000fe2000000000a */
[----:B------:R-:W-:Y:S01]  /*0850*/  FADD R2, -R61, R2 ;  /* 0x000000023d027221 */ /* 0x000fe20000000100 */
[----:B------:R-:W0:Y:S01]  /*0860*/  LDC.64 R14, c[0x0][0x220] ;  /* 0x00008800ff0e7b82 */ /* 0x000e220000000a00 */
[----:B------:R-:W-:Y:S02]  /*0870*/  FADD R12, -R57, R12 ;  /* 0x0000000c390c7221 */ /* 0x000fe40000000100 */
[----:B------:R-:W-:Y:S01]  /*0880*/  FMUL R19, R2, R2 ;  /* 0x0000000202137220 */ /* 0x000fe20000400000 */
[----:B------:R-:W-:Y:S01]  /*0890*/  FADD R9, -R48, R9 ;  /* 0x0000000930097221 */ /* 0x000fe20000000100 */
[----:B------:R-:W-:Y:S01]  /*08a0*/  FADD R8, -R59, R8 ;  /* 0x000000083b087221 */ /* 0x000fe20000000100 */
[----:B------:R-:W-:Y:S02]  /*08b0*/  FFMA R17, R12, R12, R17 ;  /* 0x0000000c0c117223 */ /* 0x000fe40000000011 */
[----:B------:R-:W-:Y:S01]  /*08c0*/  FMUL R2, R9, R9 ;  /* 0x0000000909027220 */ /* 0x000fe20000400000 */
[----:B------:R-:W-:Y:S01]  /*08d0*/  FFMA R19, R8, R8, R19 ;  /* 0x0000000808137223 */ /* 0x000fe20000000013 */
[----:B------:R-:W-:Y:S01]  /*08e0*/  FADD R44, -R44, R11 ;  /* 0x0000000b2c2c7221 */ /* 0x000fe20000000100 */
[----:B------:R-:W-:-:S03]  /*08f0*/  FADD R7, -R50, R7 ;  /* 0x0000000732077221 */ /* 0x000fc60000000100 */
[----:B------:R-:W-:Y:S01]  /*0900*/  FFMA R19, R44, R44, R19 ;  /* 0x0000002c2c137223 */ /* 0x000fe20000000013 */
[----:B------:R-:W-:Y:S01]  /*0910*/  FMUL R17, R17, 0.25 ;  /* 0x3e80000011117820 */ /* 0x000fe20000400000 */
[----:B------:R-:W-:Y:S01]  /*0920*/  FFMA R2, R7, R7, R2 ;  /* 0x0000000707027223 */ /* 0x000fe20000000002 */
[----:B------:R-:W-:Y:S01]  /*0930*/  FADD R5, -R52, R5 ;  /* 0x0000000534057221 */ /* 0x000fe20000000100 */
[----:B------:R-:W-:Y:S01]  /*0940*/  FADD R4, -R41, R4 ;  /* 0x0000000429047221 */ /* 0x000fe20000000100 */
[----:B------:R-:W-:Y:S02]  /*0950*/  FFMA R10, R10, 0.25, R17 ;  /* 0x3e8000000a0a7823 */ /* 0x000fe40000000011 */
[----:B------:R-:W-:Y:S01]  /*0960*/  FFMA R5, R5, R5, R2 ;  /* 0x0000000505057223 */ /* 0x000fe20000000002 */
[----:B------:R-:W-:Y:S01]  /*0970*/  FFMA R19, R4, R4, R19 ;  /* 0x0000000404137223 */ /* 0x000fe20000000013 */
[----:B------:R-:W-:-:S03]  /*0980*/  FADD R0, -R13, R0 ;  /* 0x000000000d007221 */ /* 0x000fc60000000100 */
[----:B------:R-:W-:Y:S01]  /*0990*/  FFMA R10, R19, 0.25, R10 ;  /* 0x3e800000130a7823 */ /* 0x000fe2000000000a */
[----:B------:R-:W-:Y:S01]  /*09a0*/  FFMA R5, R0, R0, R5 ;  /* 0x0000000000057223 */ /* 0x000fe20000000005 */
[----:B0-----:R-:W-:-:S04]  /*09b0*/  IMAD.WIDE R14, R3, 0x4, R14 ;  /* 0x00000004030e7825 */ /* 0x001fc800078e020e */
[----:B------:R-:W-:Y:S01]  /*09c0*/  FFMA R5, R5, 0.25, R10 ;  /* 0x3e80000005057823 */ /* 0x000fe2000000000a */
[----:B------:R-:W-:Y:S06]  /*09d0*/  @!P0 EXIT ;  /* 0x000000000000894d */ /* 0x000fec0003800000 */
[----:B------:R-:W-:-:S05]  /*09e0*/  FMUL R5, R5, 0.25 ;  /* 0x3e80000005057820 */ /* 0x000fca0000400000 */
[----:B------:R-:W-:Y:S01]  /*09f0*/  STG.E desc[UR4][R14.64], R5 ;  /* 0x000000050e007986 */ /* 0x000fe2000c101904 */
[----:B------:R-:W-:Y:S05]  /*0a00*/  EXIT ;  /* 0x000000000000794d */ /* 0x000fea0003800000 */
.L_x_0:
[----:B------:R-:W-:-:S00]  /*0a10*/  BRA `(.L_x_0) ;  /* 0xfffffffc00fc7947 */ /* 0x000fc0000383ffff */
[----:B------:R-:W-:-:S00]  /*0a20*/  NOP ;  /* 0x0000000000007918 */ /* 0x000fc00000000000 */
        /* <DEDUP_REMOVED lines=13> */
.L_x_1:


//--------------------- .nv.constant0.triton_poi_fused_mean_mse_loss_0 --------------------------
	.section	.nv.constant0.triton_poi_fused_mean_mse_loss_0,"a",@progbits
	.sectionflags	@""
	.align	4
.nv.constant0.triton_poi_fused_mean_mse_loss_0:
	.zero		556
